//
// Generated by NVIDIA NVVM Compiler
//
// Compiler Build ID: CL-36424714
// Cuda compilation tools, release 13.0, V13.0.88
// Based on NVVM 20.0.0
//

.version 9.0
.target sm_100
.address_size 64

	// .globl	_Z17floatToHalfKernelPKfP6__halfm

.visible .entry _Z17floatToHalfKernelPKfP6__halfm(
	.param .u64 .ptr .align 1 _Z17floatToHalfKernelPKfP6__halfm_param_0,
	.param .u64 .ptr .align 1 _Z17floatToHalfKernelPKfP6__halfm_param_1,
	.param .u64 _Z17floatToHalfKernelPKfP6__halfm_param_2
)
{
	.reg .pred 	%p<2>;
	.reg .b16 	%rs<2>;
	.reg .b32 	%r<5>;
	.reg .b32 	%f<2>;
	.reg .b64 	%rd<11>;

	ld.param.u64 	%rd2, [_Z17floatToHalfKernelPKfP6__halfm_param_0];
	ld.param.u64 	%rd3, [_Z17floatToHalfKernelPKfP6__halfm_param_1];
	ld.param.u64 	%rd4, [_Z17floatToHalfKernelPKfP6__halfm_param_2];
	mov.u32 	%r1, %ctaid.x;
	mov.u32 	%r2, %ntid.x;
	mov.u32 	%r3, %tid.x;
	mad.lo.s32 	%r4, %r1, %r2, %r3;
	cvt.u64.u32 	%rd1, %r4;
	setp.le.u64 	%p1, %rd4, %rd1;
	@%p1 bra 	$L__BB0_2;
	cvta.to.global.u64 	%rd5, %rd2;
	cvta.to.global.u64 	%rd6, %rd3;
	shl.b64 	%rd7, %rd1, 2;
	add.s64 	%rd8, %rd5, %rd7;
	ld.global.f32 	%f1, [%rd8];
	// begin inline asm
	{  cvt.rn.f16.f32 %rs1, %f1;}

	// end inline asm
	shl.b64 	%rd9, %rd1, 1;
	add.s64 	%rd10, %rd6, %rd9;
	st.global.u16 	[%rd10], %rs1;
$L__BB0_2:
	ret;

}


// ===== COMPILED SASS (sm_100) =====

	.target	sm_100

	.elftype	@"ET_EXEC"


//--------------------- .note.nv.tkinfo           --------------------------
	.section	.note.nv.tkinfo,"",@"SHT_NOTE"
	.sectionflags	@"SHF_NOTE_NV_TKINFO"
	.tkinfo
        /*0018*/ 	.word	0x00000002
        /*0030*/ 	.string	""
        /*0030*/ 	.string	"ptxas"
        /*0030*/ 	.string	"Cuda compilation tools, release 13.0, V13.0.88"
        /*0030*/ 	.string	"Build cuda_13.0.r13.0/compiler.36424714_0"
        /*0030*/ 	.string	"-arch sm_100 -m 64 "



//--------------------- .note.nv.cuinfo           --------------------------
	.section	.note.nv.cuinfo,"",@"SHT_NOTE"
	.sectionflags	@"SHF_NOTE_NV_CUINFO"
        /*0018*/ 	.short	0x0002
        /*001a*/ 	.short	0x0064
        /*001c*/ 	.short	0x0082
	.zero		2


//--------------------- .nv.info                  --------------------------
	.section	.nv.info,"",@"SHT_CUDA_INFO"
	.align	4


	//----- nvinfo : EIATTR_REGCOUNT
	.align		4
        /*0000*/ 	.byte	0x04, 0x2f
        /*0002*/ 	.short	(.L_1 - .L_0)
	.align		4
.L_0:
        /*0004*/ 	.word	index@(_Z17floatToHalfKernelPKfP6__halfm)
        /*0008*/ 	.word	0x00000008


	//----- nvinfo : EIATTR_FRAME_SIZE
	.align		4
.L_1:
        /*000c*/ 	.byte	0x04, 0x11
        /*000e*/ 	.short	(.L_3 - .L_2)
	.align		4
.L_2:
        /*0010*/ 	.word	index@(_Z17floatToHalfKernelPKfP6__halfm)
        /*0014*/ 	.word	0x00000000


	//----- nvinfo : EIATTR_MIN_STACK_SIZE
	.align		4
.L_3:
        /*0018*/ 	.byte	0x04, 0x12
        /*001a*/ 	.short	(.L_5 - .L_4)
	.align		4
.L_4:
        /*001c*/ 	.word	index@(_Z17floatToHalfKernelPKfP6__halfm)
        /*0020*/ 	.word	0x00000000
.L_5:


//--------------------- .nv.compat                --------------------------
	.section	.nv.compat,"",@"SHT_CUDA_COMPAT_INFO"
	.align	4
        /*0000*/ 	.byte	0x02, 0x09, 0x00, 0x00, 0x02, 0x02, 0x01, 0x00, 0x02, 0x05, 0x05, 0x00, 0x03, 0x07, 0x01, 0x01
        /*0010*/ 	.byte	0x02, 0x03, 0x00, 0x00, 0x02, 0x06, 0x01, 0x00, 0x04, 0x0b, 0x08, 0x00, 0x09, 0x00, 0x00, 0x00
        /*0020*/ 	.byte	0x00, 0x00, 0x00, 0x00


//--------------------- .nv.info._Z17floatToHalfKernelPKfP6__halfm --------------------------
	.section	.nv.info._Z17floatToHalfKernelPKfP6__halfm,"",@"SHT_CUDA_INFO"
	.sectionflags	@""
	.align	4


	//----- nvinfo : EIATTR_CUDA_API_VERSION
	.align		4
        /*0000*/ 	.byte	0x04, 0x37
        /*0002*/ 	.short	(.L_7 - .L_6)
.L_6:
        /*0004*/ 	.word	0x00000082


	//----- nvinfo : EIATTR_KPARAM_INFO
	.align		4
.L_7:
        /*0008*/ 	.byte	0x04, 0x17
        /*000a*/ 	.short	(.L_9 - .L_8)
.L_8:
        /*000c*/ 	.word	0x00000000
        /*0010*/ 	.short	0x0002
        /*0012*/ 	.short	0x0010
        /*0014*/ 	.byte	0x00, 0xf0, 0x21, 0x00


	//----- nvinfo : EIATTR_KPARAM_INFO
	.align		4
.L_9:
        /*0018*/ 	.byte	0x04, 0x17
        /*001a*/ 	.short	(.L_11 - .L_10)
.L_10:
        /*001c*/ 	.word	0x00000000
        /*0020*/ 	.short	0x0001
        /*0022*/ 	.short	0x0008
        /*0024*/ 	.byte	0x00, 0xf5, 0x21, 0x00


	//----- nvinfo : EIATTR_KPARAM_INFO
	.align		4
.L_11:
        /*0028*/ 	.byte	0x04, 0x17
        /*002a*/ 	.short	(.L_13 - .L_12)
.L_12:
        /*002c*/ 	.word	0x00000000
        /*0030*/ 	.short	0x0000
        /*0032*/ 	.short	0x0000
        /*0034*/ 	.byte	0x00, 0xf5, 0x21, 0x00


	//----- nvinfo : EIATTR_SPARSE_MMA_MASK
	.align		4
.L_13:
        /*0038*/ 	.byte	0x03, 0x50
        /*003a*/ 	.short	0x0000


	//----- nvinfo : EIATTR_MAXREG_COUNT
	.align		4
        /*003c*/ 	.byte	0x03, 0x1b
        /*003e*/ 	.short	0x00ff


	//----- nvinfo : EIATTR_MERCURY_ISA_VERSION
	.align		4
        /*0040*/ 	.byte	0x03, 0x5f
        /*0042*/ 	.short	0x0101


	//----- nvinfo : EIATTR_VRC_CTA_INIT_COUNT
	.align		4
        /*0044*/ 	.byte	0x02, 0x4a
	.zero		1
	.zero		1


	//----- nvinfo : EIATTR_EXIT_INSTR_OFFSETS
	.align		4
        /*0048*/ 	.byte	0x04, 0x1c
        /*004a*/ 	.short	(.L_15 - .L_14)


	//   ....[0]....
.L_14:
        /*004c*/ 	.word	0x00000080


	//   ....[1]....
        /*0050*/ 	.word	0x00000120


	//----- nvinfo : EIATTR_CBANK_PARAM_SIZE
	.align		4
.L_15:
        /*0054*/ 	.byte	0x03, 0x19
        /*0056*/ 	.short	0x0018


	//----- nvinfo : EIATTR_PARAM_CBANK
	.align		4
        /*0058*/ 	.byte	0x04, 0x0a
        /*005a*/ 	.short	(.L_17 - .L_16)
	.align		4
.L_16:
        /*005c*/ 	.word	index@(.nv.constant0._Z17floatToHalfKernelPKfP6__halfm)
        /*0060*/ 	.short	0x0380
        /*0062*/ 	.short	0x0018


	//----- nvinfo : EIATTR_SW_WAR
	.align		4
.L_17:
        /*0064*/ 	.byte	0x04, 0x36
        /*0066*/ 	.short	(.L_19 - .L_18)
.L_18:
        /*0068*/ 	.word	0x00000008
.L_19:


//--------------------- .nv.callgraph             --------------------------
	.section	.nv.callgraph,"",@"SHT_CUDA_CALLGRAPH"
	.align	4
	.sectionentsize	8
	.align		4
        /*0000*/ 	.word	0x00000000
	.align		4
        /*0004*/ 	.word	0xffffffff
	.align		4
        /*0008*/ 	.word	0x00000000
	.align		4
        /*000c*/ 	.word	0xfffffffe
	.align		4
        /*0010*/ 	.word	0x00000000
	.align		4
        /*0014*/ 	.word	0xfffffffd
	.align		4
        /*0018*/ 	.word	0x00000000
	.align		4
        /*001c*/ 	.word	0xfffffffc


//--------------------- .text._Z17floatToHalfKernelPKfP6__halfm --------------------------
	.section	.text._Z17floatToHalfKernelPKfP6__halfm,"ax",@progbits
	.align	128
        .global         _Z17floatToHalfKernelPKfP6__halfm
        .type           _Z17floatToHalfKernelPKfP6__halfm,@function
        .size           _Z17floatToHalfKernelPKfP6__halfm,(.L_x_1 - _Z17floatToHalfKernelPKfP6__halfm)
        .other          _Z17floatToHalfKernelPKfP6__halfm,@"STO_CUDA_ENTRY STV_DEFAULT"
_Z17floatToHalfKernelPKfP6__halfm:
.text._Z17floatToHalfKernelPKfP6__halfm:
[----:B------:R-:W-:Y:S01]  /*0000*/  LDC R1, c[0x0][0x37c] ;  /* 0x0000df00ff017b82 */ /* 0x000fe20000000800 */
[----:B------:R-:W0:Y:S07]  /*0010*/  S2R R3, SR_TID.X ;  /* 0x0000000000037919 */ /* 0x000e2e0000002100 */
[----:B------:R-:W0:Y:S01]  /*0020*/  S2UR UR4, SR_CTAID.X ;  /* 0x00000000000479c3 */ /* 0x000e220000002500 */
[----:B------:R-:W1:Y:S07]  /*0030*/  LDCU.64 UR6, c[0x0][0x390] ;  /* 0x00007200ff0677ac */ /* 0x000e6e0008000a00 */
[----:B------:R-:W0:Y:S02]  /*0040*/  LDC R0, c[0x0][0x360] ;  /* 0x0000d800ff007b82 */ /* 0x000e240000000800 */
[----:B0-----:R-:W-:-:S05]  /*0050*/  IMAD R0, R0, UR4, R3 ;  /* 0x0000000400007c24 */ /* 0x001fca000f8e0203 */
[----:B-1----:R-:W-:-:S04]  /*0060*/  ISETP.GE.U32.AND P0, PT, R0, UR6, PT ;  /* 0x0000000600007c0c */ /* 0x002fc8000bf06070 */
[----:B------:R-:W-:-:S13]  /*0070*/  ISETP.GE.U32.AND.EX P0, PT, RZ, UR7, PT, P0 ;  /* 0x00000007ff007c0c */ /* 0x000fda000bf06100 */
[----:B------:R-:W-:Y:S05]  /*0080*/  @P0 EXIT ;  /* 0x000000000000094d */ /* 0x000fea0003800000 */
[----:B------:R-:W0:Y:S01]  /*0090*/  LDCU.128 UR8, c[0x0][0x380] ;  /* 0x00007000ff0877ac */ /* 0x000e220008000c00 */
[----:B------:R-:W1:Y:S01]  /*00a0*/  LDCU.64 UR4, c[0x0][0x358] ;  /* 0x00006b00ff0477ac */ /* 0x000e620008000a00 */
[----:B0-----:R-:W-:-:S04]  /*00b0*/  LEA R2, P0, R0, UR8, 0x2 ;  /* 0x0000000800027c11 */ /* 0x001fc8000f8010ff */
[----:B------:R-:W-:-:S05]  /*00c0*/  LEA.HI.X R3, R0, UR9, RZ, 0x2, P0 ;  /* 0x0000000900037c11 */ /* 0x000fca00080f14ff */
[----:B-1----:R-:W2:Y:S01]  /*00d0*/  LDG.E R2, desc[UR4][R2.64] ;  /* 0x0000000402027981 */ /* 0x002ea2000c1e1900 */
[----:B------:R-:W-:-:S04]  /*00e0*/  LEA R4, P0, R0, UR10, 0x1 ;  /* 0x0000000a00047c11 */ /* 0x000fc8000f8008ff */
[----:B------:R-:W-:Y:S02]  /*00f0*/  LEA.HI.X R5, R0, UR11, RZ, 0x1, P0 ;  /* 0x0000000b00057c11 */ /* 0x000fe400080f0cff */
[----:B--2---:R-:W-:-:S05]  /*0100*/  F2FP.F16.F32.PACK_AB R3, RZ, R2 ;  /* 0x00000002ff03723e */ /* 0x004fca00000000ff */
[----:B------:R-:W-:Y:S01]  /*0110*/  STG.E.U16 desc[UR4][R4.64], R3 ;  /* 0x0000000304007986 */ /* 0x000fe2000c101504 */
[----:B------:R-:W-:Y:S05]  /*0120*/  EXIT ;  /* 0x000000000000794d */ /* 0x000fea0003800000 */
.L_x_0:
[----:B------:R-:W-:-:S00]  /*0130*/  BRA `(.L_x_0) ;  /* 0xfffffffc00fc7947 */ /* 0x000fc0000383ffff */
[----:B------:R-:W-:-:S00]  /*0140*/  NOP ;  /* 0x0000000000007918 */ /* 0x000fc00000000000 */
        /* <DEDUP_REMOVED lines=11> */
.L_x_1:


//--------------------- .nv.shared.reserved.0     --------------------------
	.section	.nv.shared.reserved.0,"aw",@nobits
	.weak		__nv_reservedSMEM_offset_0_alias
	.size		__nv_reservedSMEM_offset_0_alias, 0, 64
	.other		__nv_reservedSMEM_offset_0_alias,@"STO_CUDA_RESERVED_SHARED STV_DEFAULT"
__nv_reservedSMEM_offset_0_alias:
	.zero		0
	.zero		64


//--------------------- .nv.constant0._Z17floatToHalfKernelPKfP6__halfm --------------------------
	.section	.nv.constant0._Z17floatToHalfKernelPKfP6__halfm,"a",@progbits
	.sectionflags	@""
	.align	4
.nv.constant0._Z17floatToHalfKernelPKfP6__halfm:
	.zero		920


//--------------------- SYMBOLS --------------------------

	.type		.nv.reservedSmem.offset0,@object
	.size		.nv.reservedSmem.offset0,0x4
